	.headerflags	@"EF_CUDA_TEXMODE_UNIFIED EF_CUDA_64BIT_ADDRESS EF_CUDA_ACCELERATORS EF_CUDA_SM90 EF_CUDA_VIRTUAL_SM(EF_CUDA_SM90)"
	.elftype	@"ET_EXEC"


//--------------------- .nv.info                  --------------------------
	.section	.nv.info,"",@"SHT_CUDA_INFO"
	.align	4


	//----- nvinfo : EIATTR_REGCOUNT
	.align		4
        /*0000*/ 	.byte	0x04, 0x2f
        /*0002*/ 	.short	(.L_4 - .L_3)
	.align		4
.L_3:
        /*0004*/ 	.word	index@(triton_poi_fused_scalar_tensor_where_5)
        /*0008*/ 	.word	0x00000018


	//----- nvinfo : EIATTR_MIN_STACK_SIZE
	.align		4
.L_4:
        /*000c*/ 	.byte	0x04, 0x12
        /*000e*/ 	.short	(.L_6 - .L_5)
	.align		4
.L_5:
        /*0010*/ 	.word	index@(triton_poi_fused_scalar_tensor_where_5)
        /*0014*/ 	.word	0x00000000


	//----- nvinfo : EIATTR_FRAME_SIZE
	.align		4
.L_6:
        /*0018*/ 	.byte	0x04, 0x11
        /*001a*/ 	.short	(.L_8 - .L_7)
	.align		4
.L_7:
        /*001c*/ 	.word	index@(triton_poi_fused_scalar_tensor_where_5)
        /*0020*/ 	.word	0x00000000


	//----- nvinfo : EIATTR_MIN_STACK_SIZE
	.align		4
.L_8:
        /*0024*/ 	.byte	0x04, 0x12
        /*0026*/ 	.short	(.L_10 - .L_9)
	.align		4
.L_9:
        /*0028*/ 	.word	index@(triton_poi_fused_scalar_tensor_where_5)
        /*002c*/ 	.word	0x00000000
.L_10:


//--------------------- .nv.info.triton_poi_fused_scalar_tensor_where_5 --------------------------
	.section	.nv.info.triton_poi_fused_scalar_tensor_where_5,"",@"SHT_CUDA_INFO"
	.sectionflags	@""
	.align	4


	//----- nvinfo : EIATTR_CUDA_API_VERSION
	.align		4
        /*0000*/ 	.byte	0x04, 0x37
        /*0002*/ 	.short	(.L_12 - .L_11)
.L_11:
        /*0004*/ 	.word	0x0000007c


	//----- nvinfo : EIATTR_KPARAM_INFO
	.align		4
.L_12:
        /*0008*/ 	.byte	0x04, 0x17
        /*000a*/ 	.short	(.L_14 - .L_13)
.L_13:
        /*000c*/ 	.word	0x00000000
        /*0010*/ 	.short	0x0005
        /*0012*/ 	.short	0x0020
        /*0014*/ 	.byte	0x00, 0xf4, 0x21, 0x00


	//----- nvinfo : EIATTR_KPARAM_INFO
	.align		4
.L_14:
        /*0018*/ 	.byte	0x04, 0x17
        /*001a*/ 	.short	(.L_16 - .L_15)
.L_15:
        /*001c*/ 	.word	0x00000000
        /*0020*/ 	.short	0x0004
        /*0022*/ 	.short	0x0018
        /*0024*/ 	.byte	0x00, 0xf0, 0x11, 0x00


	//----- nvinfo : EIATTR_KPARAM_INFO
	.align		4
.L_16:
        /*0028*/ 	.byte	0x04, 0x17
        /*002a*/ 	.short	(.L_18 - .L_17)
.L_17:
        /*002c*/ 	.word	0x00000000
        /*0030*/ 	.short	0x0003
        /*0032*/ 	.short	0x0014
        /*0034*/ 	.byte	0x00, 0xf0, 0x11, 0x00


	//----- nvinfo : EIATTR_KPARAM_INFO
	.align		4
.L_18:
        /*0038*/ 	.byte	0x04, 0x17
        /*003a*/ 	.short	(.L_20 - .L_19)
.L_19:
        /*003c*/ 	.word	0x00000000
        /*0040*/ 	.short	0x0002
        /*0042*/ 	.short	0x0010
        /*0044*/ 	.byte	0x00, 0xf0, 0x11, 0x00


	//----- nvinfo : EIATTR_KPARAM_INFO
	.align		4
.L_20:
        /*0048*/ 	.byte	0x04, 0x17
        /*004a*/ 	.short	(.L_22 - .L_21)
.L_21:
        /*004c*/ 	.word	0x00000000
        /*0050*/ 	.short	0x0001
        /*0052*/ 	.short	0x0008
        /*0054*/ 	.byte	0x00, 0xf4, 0x21, 0x00


	//----- nvinfo : EIATTR_KPARAM_INFO
	.align		4
.L_22:
        /*0058*/ 	.byte	0x04, 0x17
        /*005a*/ 	.short	(.L_24 - .L_23)
.L_23:
        /*005c*/ 	.word	0x00000000
        /*0060*/ 	.short	0x0000
        /*0062*/ 	.short	0x0000
        /*0064*/ 	.byte	0x00, 0xf4, 0x21, 0x00


	//----- nvinfo : EIATTR_SPARSE_MMA_MASK
	.align		4
.L_24:
        /*0068*/ 	.byte	0x03, 0x50
        /*006a*/ 	.short	0x0000


	//----- nvinfo : EIATTR_MAXREG_COUNT
	.align		4
        /*006c*/ 	.byte	0x03, 0x1b
        /*006e*/ 	.short	0x00ff


	//----- nvinfo : EIATTR_EXTERNS
	.align		4
        /*0070*/ 	.byte	0x04, 0x0f
        /*0072*/ 	.short	(.L_26 - .L_25)


	//   ....[0]....
	.align		4
.L_25:
        /*0074*/ 	.word	index@(__assertfail)


	//----- nvinfo : EIATTR_SYSCALL_OFFSETS
	.align		4
.L_26:
        /*0078*/ 	.byte	0x04, 0x46
        /*007a*/ 	.short	(.L_28 - .L_27)


	//   ....[0]....
.L_27:
        /*007c*/ 	.word	0x00000330


	//----- nvinfo : EIATTR_EXIT_INSTR_OFFSETS
	.align		4
.L_28:
        /*0080*/ 	.byte	0x04, 0x1c
        /*0082*/ 	.short	(.L_30 - .L_29)


	//   ....[0]....
.L_29:
        /*0084*/ 	.word	0x00000430


	//   ....[1]....
        /*0088*/ 	.word	0x000004b0


	//----- nvinfo : EIATTR_REQNTID
	.align		4
.L_30:
        /*008c*/ 	.byte	0x04, 0x10
        /*008e*/ 	.short	(.L_32 - .L_31)
.L_31:
        /*0090*/ 	.word	0x00000080
        /*0094*/ 	.word	0x00000001
        /*0098*/ 	.word	0x00000001


	//----- nvinfo : EIATTR_CRS_STACK_SIZE
	.align		4
.L_32:
        /*009c*/ 	.byte	0x04, 0x1e
        /*009e*/ 	.short	(.L_34 - .L_33)
.L_33:
        /*00a0*/ 	.word	0x00000000


	//----- nvinfo : EIATTR_CBANK_PARAM_SIZE
	.align		4
.L_34:
        /*00a4*/ 	.byte	0x03, 0x19
        /*00a6*/ 	.short	0x0028


	//----- nvinfo : EIATTR_PARAM_CBANK
	.align		4
        /*00a8*/ 	.byte	0x04, 0x0a
        /*00aa*/ 	.short	(.L_36 - .L_35)
	.align		4
.L_35:
        /*00ac*/ 	.word	index@(.nv.constant0.triton_poi_fused_scalar_tensor_where_5)
        /*00b0*/ 	.short	0x0210
        /*00b2*/ 	.short	0x0028


	//----- nvinfo : EIATTR_SW_WAR
	.align		4
.L_36:
        /*00b4*/ 	.byte	0x04, 0x36
        /*00b6*/ 	.short	(.L_38 - .L_37)
.L_37:
        /*00b8*/ 	.word	0x00000008
.L_38:


//--------------------- .nv.callgraph             --------------------------
	.section	.nv.callgraph,"",@"SHT_CUDA_CALLGRAPH"
	.align	4
	.sectionentsize	8
	.align		4
        /*0000*/ 	.word	0x00000000
	.align		4
        /*0004*/ 	.word	0xffffffff
	.align		4
        /*0008*/ 	.word	index@(triton_poi_fused_scalar_tensor_where_5)
	.align		4
        /*000c*/ 	.word	index@(__assertfail)
	.align		4
        /*0010*/ 	.word	0x00000000
	.align		4
        /*0014*/ 	.word	0xfffffffe
	.align		4
        /*0018*/ 	.word	0x00000000
	.align		4
        /*001c*/ 	.word	0xfffffffd
	.align		4
        /*0020*/ 	.word	0x00000000
	.align		4
        /*0024*/ 	.word	0xfffffffc


//--------------------- .nv.constant4             --------------------------
	.section	.nv.constant4,"a",@progbits
	.align	8
	.align		8
.nv.constant4:
        /*0000*/ 	.dword	__assertfail
	.align		8
        /*0008*/ 	.dword	assertFunc_0
	.align		8
        /*0010*/ 	.dword	assertFile_0
	.align		8
        /*0018*/ 	.dword	assertMessage_0


//--------------------- .text.triton_poi_fused_scalar_tensor_where_5 --------------------------
	.section	.text.triton_poi_fused_scalar_tensor_where_5,"ax",@progbits
	.sectionflags	@"SHF_BARRIERS=1"
	.align	128
        .global         triton_poi_fused_scalar_tensor_where_5
        .type           triton_poi_fused_scalar_tensor_where_5,@function
        .size           triton_poi_fused_scalar_tensor_where_5,(.L_x_2 - triton_poi_fused_scalar_tensor_where_5)
        .other          triton_poi_fused_scalar_tensor_where_5,@"STO_CUDA_ENTRY STV_DEFAULT"
triton_poi_fused_scalar_tensor_where_5:
.text.triton_poi_fused_scalar_tensor_where_5:
[----:B------:R-:W0:Y:S02]  /*0000*/  LDC R1, c[0x0][0x28] ;  /* 0x00000a00ff017b82 */ /* 0x000e240000000800 */
[----:B------:R-:W1:Y:S01]  /*0010*/  LDC R15, c[0x0][0x220] ;  /* 0x00008800ff0f7b82 */ /* 0x000e620000000800 */
[----:B------:R-:W2:Y:S01]  /*0020*/  S2R R9, SR_TID.X ;  /* 0x0000000000097919 */ /* 0x000ea20000002100 */
[----:B------:R-:W-:Y:S01]  /*0030*/  ULDC UR4, c[0x0][0x224] ;  /* 0x0000890000047ab9 */ /* 0x000fe20000000800 */
[----:B------:R-:W3:Y:S01]  /*0040*/  S2R R5, SR_CTAID.X ;  /* 0x0000000000057919 */ /* 0x000ee20000002500 */
[----:B-1----:R-:W-:-:S04]  /*0050*/  IABS R7, R15 ;  /* 0x0000000f00077213 */ /* 0x002fc80000000000 */
[----:B------:R-:W1:Y:S01]  /*0060*/  I2F.RP R4, R7 ;  /* 0x0000000700047306 */ /* 0x000e620000209400 */
[----:B--2---:R-:W-:-:S05]  /*0070*/  LOP3.LUT R0, R9, 0x3f, RZ, 0xc0, !PT ;  /* 0x0000003f09007812 */ /* 0x004fca00078ec0ff */
[----:B---3--:R-:W-:Y:S02]  /*0080*/  IMAD R0, R5, 0x40, R0 ;  /* 0x0000004005007824 */ /* 0x008fe400078e0200 */
[----:B-1----:R-:W1:Y:S02]  /*0090*/  MUFU.RCP R4, R4 ;  /* 0x0000000400047308 */ /* 0x002e640000001000 */
[----:B-1----:R-:W-:Y:S01]  /*00a0*/  VIADD R2, R4, 0xffffffe ;  /* 0x0ffffffe04027836 */ /* 0x002fe20000000000 */
[----:B------:R-:W-:-:S05]  /*00b0*/  IABS R4, R0 ;  /* 0x0000000000047213 */ /* 0x000fca0000000000 */
[----:B------:R1:W2:Y:S02]  /*00c0*/  F2I.FTZ.U32.TRUNC.NTZ R3, R2 ;  /* 0x0000000200037305 */ /* 0x0002a4000021f000 */
[----:B-1----:R-:W-:Y:S02]  /*00d0*/  IMAD.MOV.U32 R2, RZ, RZ, RZ ;  /* 0x000000ffff027224 */ /* 0x002fe400078e00ff */
[----:B--2---:R-:W-:-:S04]  /*00e0*/  IMAD.MOV R6, RZ, RZ, -R3 ;  /* 0x000000ffff067224 */ /* 0x004fc800078e0a03 */
[----:B------:R-:W-:-:S04]  /*00f0*/  IMAD R5, R6, R7, RZ ;  /* 0x0000000706057224 */ /* 0x000fc800078e02ff */
[----:B------:R-:W-:-:S06]  /*0100*/  IMAD.HI.U32 R3, R3, R5, R2 ;  /* 0x0000000503037227 */ /* 0x000fcc00078e0002 */
[----:B------:R-:W-:-:S04]  /*0110*/  IMAD.HI.U32 R14, R3, R4, RZ ;  /* 0x00000004030e7227 */ /* 0x000fc800078e00ff */
[----:B------:R-:W-:-:S04]  /*0120*/  IMAD.MOV R2, RZ, RZ, -R14 ;  /* 0x000000ffff027224 */ /* 0x000fc800078e0a0e */
[----:B------:R-:W-:-:S05]  /*0130*/  IMAD R2, R7, R2, R4 ;  /* 0x0000000207027224 */ /* 0x000fca00078e0204 */
[----:B------:R-:W-:-:S13]  /*0140*/  ISETP.GT.U32.AND P1, PT, R7, R2, PT ;  /* 0x000000020700720c */ /* 0x000fda0003f24070 */
[----:B------:R-:W-:Y:S02]  /*0150*/  @!P1 IMAD.IADD R2, R2, 0x1, -R7 ;  /* 0x0000000102029824 */ /* 0x000fe400078e0a07 */
[----:B------:R-:W-:Y:S01]  /*0160*/  @!P1 VIADD R14, R14, 0x1 ;  /* 0x000000010e0e9836 */ /* 0x000fe20000000000 */
[----:B------:R-:W-:Y:S02]  /*0170*/  ISETP.NE.AND P1, PT, R15, RZ, PT ;  /* 0x000000ff0f00720c */ /* 0x000fe40003f25270 */
[----:B------:R-:W-:Y:S02]  /*0180*/  ISETP.GE.U32.AND P0, PT, R2, R7, PT ;  /* 0x000000070200720c */ /* 0x000fe40003f06070 */
[----:B------:R-:W-:-:S04]  /*0190*/  LOP3.LUT R2, R0, R15, RZ, 0x3c, !PT ;  /* 0x0000000f00027212 */ /* 0x000fc800078e3cff */
[----:B------:R-:W-:-:S07]  /*01a0*/  ISETP.GE.AND P2, PT, R2, RZ, PT ;  /* 0x000000ff0200720c */ /* 0x000fce0003f46270 */
[----:B------:R-:W-:-:S06]  /*01b0*/  @P0 VIADD R14, R14, 0x1 ;  /* 0x000000010e0e0836 */ /* 0x000fcc0000000000 */
[----:B------:R-:W-:Y:S01]  /*01c0*/  @!P2 IMAD.MOV R14, RZ, RZ, -R14 ;  /* 0x000000ffff0ea224 */ /* 0x000fe200078e0a0e */
[----:B------:R-:W-:-:S05]  /*01d0*/  @!P1 LOP3.LUT R14, RZ, R15, RZ, 0x33, !PT ;  /* 0x0000000fff0e9212 */ /* 0x000fca00078e33ff */
[----:B------:R-:W-:-:S04]  /*01e0*/  IMAD.MOV R2, RZ, RZ, -R14 ;  /* 0x000000ffff027224 */ /* 0x000fc800078e0a0e */
[----:B------:R-:W-:-:S05]  /*01f0*/  IMAD R15, R15, R2, R0 ;  /* 0x000000020f0f7224 */ /* 0x000fca00078e0200 */
[----:B------:R-:W-:Y:S01]  /*0200*/  ISETP.GE.AND P0, PT, R15, UR4, PT ;  /* 0x000000040f007c0c */ /* 0x000fe2000bf06270 */
[----:B------:R-:W-:-:S03]  /*0210*/  ULDC UR4, c[0x0][0x228] ;  /* 0x00008a0000047ab9 */ /* 0x000fc60000000800 */
[----:B------:R-:W-:-:S13]  /*0220*/  ISETP.GE.OR P0, PT, R0, UR4, !P0 ;  /* 0x0000000400007c0c */ /* 0x000fda000c706670 */
[----:B------:R-:W-:Y:S05]  /*0230*/  @P0 BRA `(.L_x_0) ;  /* 0x0000000000400947 */ /* 0x000fea0003800000 */
[----:B------:R-:W-:Y:S01]  /*0240*/  MOV R2, 0x0 ;  /* 0x0000000000027802 */ /* 0x000fe20000000f00 */
[----:B------:R-:W-:Y:S01]  /*0250*/  ULDC.64 UR6, c[0x4][0x18] ;  /* 0x0100060000067ab9 */ /* 0x000fe20000000a00 */
[----:B------:R-:W-:Y:S01]  /*0260*/  ULDC.64 UR8, c[0x4][0x8] ;  /* 0x0100020000087ab9 */ /* 0x000fe20000000a00 */
[----:B------:R-:W-:Y:S02]  /*0270*/  IMAD.U32 R4, RZ, RZ, UR6 ;  /* 0x00000006ff047e24 */ /* 0x000fe4000f8e00ff */
[----:B------:R-:W-:Y:S01]  /*0280*/  IMAD.U32 R5, RZ, RZ, UR7 ;  /* 0x00000007ff057e24 */ /* 0x000fe2000f8e00ff */
[----:B------:R-:W1:Y:S01]  /*0290*/  LDC.64 R2, c[0x4][R2] ;  /* 0x0100000002027b82 */ /* 0x000e620000000a00 */
[----:B------:R-:W-:Y:S01]  /*02a0*/  ULDC.64 UR6, c[0x4][0x10] ;  /* 0x0100040000067ab9 */ /* 0x000fe20000000a00 */
[----:B------:R-:W-:Y:S02]  /*02b0*/  IMAD.U32 R10, RZ, RZ, UR8 ;  /* 0x00000008ff0a7e24 */ /* 0x000fe4000f8e00ff */
[----:B------:R-:W-:-:S02]  /*02c0*/  IMAD.U32 R6, RZ, RZ, UR6 ;  /* 0x00000006ff067e24 */ /* 0x000fc4000f8e00ff */
[----:B------:R-:W-:Y:S02]  /*02d0*/  IMAD.U32 R7, RZ, RZ, UR7 ;  /* 0x00000007ff077e24 */ /* 0x000fe4000f8e00ff */
[----:B------:R-:W-:Y:S02]  /*02e0*/  IMAD.U32 R11, RZ, RZ, UR9 ;  /* 0x00000009ff0b7e24 */ /* 0x000fe4000f8e00ff */
[----:B------:R-:W-:Y:S02]  /*02f0*/  IMAD.MOV.U32 R8, RZ, RZ, 0x19 ;  /* 0x00000019ff087424 */ /* 0x000fe400078e00ff */
[----:B------:R-:W-:Y:S02]  /*0300*/  IMAD.MOV.U32 R12, RZ, RZ, 0x1 ;  /* 0x00000001ff0c7424 */ /* 0x000fe400078e00ff */
[----:B------:R-:W-:-:S07]  /*0310*/  IMAD.MOV.U32 R13, RZ, RZ, RZ ;  /* 0x000000ffff0d7224 */ /* 0x000fce00078e00ff */
[----:B------:R-:W-:-:S07]  /*0320*/  LEPC R20, `(.L_x_0) ;  /* 0x000000001014794e */ /* 0x000fce0000000000 */
[----:B01----:R-:W-:Y:S05]  /*0330*/  CALL.ABS.NOINC R2 ;  /* 0x0000000002007343 */ /* 0x003fea0003c00000 */
.L_x_0:
[----:B------:R-:W1:Y:S01]  /*0340*/  LDC.64 R6, c[0x0][0x208] ;  /* 0x00008200ff067b82 */ /* 0x000e620000000a00 */
[----:B------:R-:W-:Y:S07]  /*0350*/  WARPSYNC.ALL ;  /* 0x0000000000007948 */ /* 0x000fee0003800000 */
[----:B------:R-:W-:Y:S01]  /*0360*/  BAR.SYNC.DEFER_BLOCKING 0x0 ;  /* 0x0000000000007b1d */ /* 0x000fe20000010000 */
[----:B------:R-:W-:-:S07]  /*0370*/  ISETP.GE.AND P2, PT, R0, UR4, PT ;  /* 0x0000000400007c0c */ /* 0x000fce000bf46270 */
[----:B------:R-:W2:Y:S01]  /*0380*/  LDC.64 R2, c[0x0][0x210] ;  /* 0x00008400ff027b82 */ /* 0x000ea20000000a00 */
[----:B------:R-:W-:-:S07]  /*0390*/  LOP3.LUT P0, RZ, R9, 0x40, RZ, 0xc0, !PT ;  /* 0x0000004009ff7812 */ /* 0x000fce000780c0ff */
[----:B------:R-:W3:Y:S01]  /*03a0*/  LDC.64 R4, c[0x0][0x218] ;  /* 0x00008600ff047b82 */ /* 0x000ee20000000a00 */
[----:B-1----:R-:W-:Y:S02]  /*03b0*/  @!P2 R2UR UR6, R6 ;  /* 0x000000000606a2ca */ /* 0x002fe400000e0000 */
[----:B------:R-:W-:Y:S01]  /*03c0*/  @!P2 R2UR UR7, R7 ;  /* 0x000000000707a2ca */ /* 0x000fe200000e0000 */
[----:B--2---:R-:W-:-:S12]  /*03d0*/  IMAD.WIDE R2, R15, 0x8, R2 ;  /* 0x000000080f027825 */ /* 0x004fd800078e0202 */
[----:B------:R-:W2:Y:S01]  /*03e0*/  @!P2 LDG.E.EL.64 R2, desc[UR6][R2.64] ;  /* 0x000000060202a981 */ /* 0x000ea2000c2e1b00 */
[----:B------:R-:W-:Y:S02]  /*03f0*/  ISETP.LT.AND P0, PT, R0, UR4, !P0 ;  /* 0x0000000400007c0c */ /* 0x000fe4000c701270 */
[----:B------:R-:W-:Y:S02]  /*0400*/  PLOP3.LUT P1, PT, PT, PT, PT, 0x8, 0x0 ;  /* 0x000000000000781c */ /* 0x000fe40003f2e170 */
[----:B--2---:R-:W-:-:S04]  /*0410*/  @!P2 ISETP.NE.U32.AND P3, PT, R2, RZ, PT ;  /* 0x000000ff0200a20c */ /* 0x004fc80003f65070 */
[----:B------:R-:W-:-:S05]  /*0420*/  @!P2 ISETP.NE.AND.EX P1, PT, R3, RZ, PT, P3 ;  /* 0x000000ff0300a20c */ /* 0x000fca0003f25330 */
[----:B---3--:R-:W-:Y:S08]  /*0430*/  @!P0 EXIT ;  /* 0x000000000000894d */ /* 0x008ff00003800000 */
[----:B------:R-:W-:Y:S01]  /*0440*/  R2UR UR6, R6 ;  /* 0x00000000060672ca */ /* 0x000fe200000e0000 */
[----:B------:R-:W-:Y:S01]  /*0450*/  IMAD.WIDE R2, R0, 0x2, R4 ;  /* 0x0000000200027825 */ /* 0x000fe200078e0204 */
[----:B------:R-:W-:Y:S02]  /*0460*/  R2UR UR7, R7 ;  /* 0x00000000070772ca */ /* 0x000fe400000e0000 */
[----:B------:R-:W-:Y:S02]  /*0470*/  ISETP.GT.AND P0, PT, R15, R14, PT ;  /* 0x0000000e0f00720c */ /* 0x000fe40003f04270 */
[----:B------:R-:W-:-:S04]  /*0480*/  SEL R6, RZ, 0xfc00, P1 ;  /* 0x0000fc00ff067807 */ /* 0x000fc80000800000 */
[----:B------:R-:W-:-:S05]  /*0490*/  SEL R5, R6, 0xfc00, !P0 ;  /* 0x0000fc0006057807 */ /* 0x000fca0004000000 */
[----:B------:R-:W-:Y:S01]  /*04a0*/  STG.E.U16 desc[UR6][R2.64], R5 ;  /* 0x0000000502007986 */ /* 0x000fe2000c101506 */
[----:B------:R-:W-:Y:S05]  /*04b0*/  EXIT ;  /* 0x000000000000794d */ /* 0x000fea0003800000 */
.L_x_1:
[----:B------:R-:W-:-:S00]  /*04c0*/  BRA `(.L_x_1) ;  /* 0xfffffffc00fc7947 */ /* 0x000fc0000383ffff */
[----:B------:R-:W-:-:S00]  /*04d0*/  NOP ;  /* 0x0000000000007918 */ /* 0x000fc00000000000 */
        /* <DEDUP_REMOVED lines=10> */
.L_x_2:


//--------------------- .nv.global.init           --------------------------
	.section	.nv.global.init,"aw",@progbits
.nv.global.init:
	.type		assertFunc_0,@object
	.size		assertFunc_0,(assertMessage_0 - assertFunc_0)
assertFunc_0:
        /*0000*/ 	.byte	0x75, 0x6e, 0x6b, 0x6e, 0x6f, 0x77, 0x6e, 0x00
	.type		assertMessage_0,@object
	.size		assertMessage_0,(assertFile_0 - assertMessage_0)
assertMessage_0:
        /*0008*/ 	.byte	0x69, 0x6e, 0x64, 0x65, 0x78, 0x20, 0x6f, 0x75, 0x74, 0x20, 0x6f, 0x66, 0x20, 0x62, 0x6f, 0x75
        /*0018*/ 	.byte	0x6e, 0x64, 0x73, 0x3a, 0x20, 0x78, 0x30, 0x20, 0x3c, 0x20, 0x6b, 0x73, 0x31, 0x00
	.type		assertFile_0,@object
	.size		assertFile_0,(.L_1 - assertFile_0)
assertFile_0:
        /*0026*/ 	.byte	0x2f, 0x74, 0x6d, 0x70, 0x2f, 0x74, 0x6f, 0x72, 0x63, 0x68, 0x69, 0x6e, 0x64, 0x75, 0x63, 0x74
        /*0036*/ 	.byte	0x6f, 0x72, 0x5f, 0x72, 0x6f, 0x6f, 0x74, 0x2f, 0x62, 0x69, 0x2f, 0x63, 0x62, 0x69, 0x37, 0x33
        /*0046*/ 	.byte	0x71, 0x61, 0x66, 0x7a, 0x34, 0x67, 0x76, 0x6a, 0x37, 0x35, 0x37, 0x6b, 0x67, 0x6b, 0x73, 0x70
        /*0056*/ 	.byte	0x66, 0x66, 0x35, 0x6b, 0x77, 0x77, 0x64, 0x75, 0x61, 0x32, 0x70, 0x62, 0x37, 0x6d, 0x69, 0x6e
        /*0066*/ 	.byte	0x78, 0x67, 0x6f, 0x34, 0x6a, 0x6e, 0x69, 0x37, 0x72, 0x62, 0x64, 0x70, 0x72, 0x78, 0x32, 0x2e
        /*0076*/ 	.byte	0x70, 0x79, 0x00
.L_1:


//--------------------- .nv.constant0.triton_poi_fused_scalar_tensor_where_5 --------------------------
	.section	.nv.constant0.triton_poi_fused_scalar_tensor_where_5,"a",@progbits
	.sectionflags	@""
	.align	4
.nv.constant0.triton_poi_fused_scalar_tensor_where_5:
	.zero		568


//--------------------- SYMBOLS --------------------------

	.type		__assertfail,@function
